//
// Generated by NVIDIA NVVM Compiler
//
// Compiler Build ID: CL-36424714
// Cuda compilation tools, release 13.0, V13.0.88
// Based on NVVM 20.0.0
//

.version 9.0
.target sm_100
.address_size 64

	// .globl	_Z4codePcPiS_i

.visible .entry _Z4codePcPiS_i(
	.param .u64 .ptr .align 1 _Z4codePcPiS_i_param_0,
	.param .u64 .ptr .align 1 _Z4codePcPiS_i_param_1,
	.param .u64 .ptr .align 1 _Z4codePcPiS_i_param_2,
	.param .u32 _Z4codePcPiS_i_param_3
)
{
	.reg .pred 	%p<14>;
	.reg .b16 	%rs<2>;
	.reg .b32 	%r<154>;
	.reg .b64 	%rd<57>;

	ld.param.u64 	%rd13, [_Z4codePcPiS_i_param_0];
	ld.param.u64 	%rd14, [_Z4codePcPiS_i_param_1];
	ld.param.u64 	%rd15, [_Z4codePcPiS_i_param_2];
	ld.param.u32 	%r34, [_Z4codePcPiS_i_param_3];
	cvta.to.global.u64 	%rd1, %rd14;
	cvta.to.global.u64 	%rd2, %rd13;
	cvta.to.global.u64 	%rd3, %rd15;
	mov.u32 	%r1, %ctaid.x;
	mov.u32 	%r2, %ntid.x;
	setp.lt.s32 	%p1, %r34, 1;
	@%p1 bra 	$L__BB0_20;
	mul.lo.s32 	%r36, %r1, %r2;
	and.b32  	%r3, %r2, 15;
	add.s32 	%r4, %r3, -1;
	and.b32  	%r5, %r2, 7;
	add.s32 	%r6, %r5, -1;
	and.b32  	%r7, %r2, 2032;
	and.b32  	%r8, %r2, 3;
	and.b32  	%r37, %r2, -16;
	neg.s32 	%r9, %r37;
	cvt.u64.u32 	%rd4, %r36;
	mul.wide.u32 	%rd16, %r36, 4;
	add.s64 	%rd17, %rd16, %rd1;
	add.s64 	%rd5, %rd17, 32;
	mov.b32 	%r141, 0;
$L__BB0_2:
	setp.gt.u32 	%p2, %r1, 2;
	@%p2 bra 	$L__BB0_19;
	setp.lt.u32 	%p3, %r2, 16;
	mul.lo.s32 	%r11, %r141, %r2;
	mov.b32 	%r148, 0;
	mov.u32 	%r153, %r148;
	@%p3 bra 	$L__BB0_6;
	cvt.u64.u32 	%rd18, %r11;
	add.s64 	%rd19, %rd2, %rd18;
	add.s64 	%rd56, %rd19, 7;
	mov.b32 	%r153, 0;
	mov.u64 	%rd55, %rd5;
	mov.u32 	%r142, %r9;
$L__BB0_5:
	.pragma "nounroll";
	ld.global.s8 	%r41, [%rd56+-7];
	ld.global.u32 	%r42, [%rd55+-32];
	mad.lo.s32 	%r43, %r42, %r41, %r153;
	ld.global.s8 	%r44, [%rd56+-6];
	ld.global.u32 	%r45, [%rd55+-28];
	mad.lo.s32 	%r46, %r45, %r44, %r43;
	ld.global.s8 	%r47, [%rd56+-5];
	ld.global.u32 	%r48, [%rd55+-24];
	mad.lo.s32 	%r49, %r48, %r47, %r46;
	ld.global.s8 	%r50, [%rd56+-4];
	ld.global.u32 	%r51, [%rd55+-20];
	mad.lo.s32 	%r52, %r51, %r50, %r49;
	ld.global.s8 	%r53, [%rd56+-3];
	ld.global.u32 	%r54, [%rd55+-16];
	mad.lo.s32 	%r55, %r54, %r53, %r52;
	ld.global.s8 	%r56, [%rd56+-2];
	ld.global.u32 	%r57, [%rd55+-12];
	mad.lo.s32 	%r58, %r57, %r56, %r55;
	ld.global.s8 	%r59, [%rd56+-1];
	ld.global.u32 	%r60, [%rd55+-8];
	mad.lo.s32 	%r61, %r60, %r59, %r58;
	ld.global.s8 	%r62, [%rd56];
	ld.global.u32 	%r63, [%rd55+-4];
	mad.lo.s32 	%r64, %r63, %r62, %r61;
	ld.global.s8 	%r65, [%rd56+1];
	ld.global.u32 	%r66, [%rd55];
	mad.lo.s32 	%r67, %r66, %r65, %r64;
	ld.global.s8 	%r68, [%rd56+2];
	ld.global.u32 	%r69, [%rd55+4];
	mad.lo.s32 	%r70, %r69, %r68, %r67;
	ld.global.s8 	%r71, [%rd56+3];
	ld.global.u32 	%r72, [%rd55+8];
	mad.lo.s32 	%r73, %r72, %r71, %r70;
	ld.global.s8 	%r74, [%rd56+4];
	ld.global.u32 	%r75, [%rd55+12];
	mad.lo.s32 	%r76, %r75, %r74, %r73;
	ld.global.s8 	%r77, [%rd56+5];
	ld.global.u32 	%r78, [%rd55+16];
	mad.lo.s32 	%r79, %r78, %r77, %r76;
	ld.global.s8 	%r80, [%rd56+6];
	ld.global.u32 	%r81, [%rd55+20];
	mad.lo.s32 	%r82, %r81, %r80, %r79;
	ld.global.s8 	%r83, [%rd56+7];
	ld.global.u32 	%r84, [%rd55+24];
	mad.lo.s32 	%r85, %r84, %r83, %r82;
	ld.global.s8 	%r86, [%rd56+8];
	ld.global.u32 	%r87, [%rd55+28];
	mad.lo.s32 	%r153, %r87, %r86, %r85;
	add.s32 	%r142, %r142, 16;
	add.s64 	%rd56, %rd56, 16;
	add.s64 	%rd55, %rd55, 64;
	setp.ne.s32 	%p4, %r142, 0;
	mov.u32 	%r148, %r7;
	@%p4 bra 	$L__BB0_5;
$L__BB0_6:
	setp.eq.s32 	%p5, %r3, 0;
	@%p5 bra 	$L__BB0_16;
	setp.lt.u32 	%p6, %r4, 7;
	@%p6 bra 	$L__BB0_9;
	cvt.u32.u64 	%r89, %rd4;
	add.s32 	%r90, %r148, %r11;
	cvt.u64.u32 	%rd20, %r90;
	add.s64 	%rd21, %rd2, %rd20;
	ld.global.s8 	%r91, [%rd21];
	add.s32 	%r92, %r148, %r89;
	mul.wide.u32 	%rd22, %r92, 4;
	add.s64 	%rd23, %rd1, %rd22;
	ld.global.u32 	%r93, [%rd23];
	mad.lo.s32 	%r94, %r93, %r91, %r153;
	cvt.u64.u32 	%rd24, %r11;
	cvt.u64.u32 	%rd25, %r148;
	add.s64 	%rd26, %rd25, %rd24;
	add.s64 	%rd27, %rd2, %rd26;
	ld.global.s8 	%r95, [%rd27+1];
	add.s64 	%rd28, %rd25, %rd4;
	shl.b64 	%rd29, %rd28, 2;
	add.s64 	%rd30, %rd1, %rd29;
	ld.global.u32 	%r96, [%rd30+4];
	mad.lo.s32 	%r97, %r96, %r95, %r94;
	ld.global.s8 	%r98, [%rd27+2];
	ld.global.u32 	%r99, [%rd30+8];
	mad.lo.s32 	%r100, %r99, %r98, %r97;
	ld.global.s8 	%r101, [%rd27+3];
	ld.global.u32 	%r102, [%rd30+12];
	mad.lo.s32 	%r103, %r102, %r101, %r100;
	ld.global.s8 	%r104, [%rd27+4];
	ld.global.u32 	%r105, [%rd30+16];
	mad.lo.s32 	%r106, %r105, %r104, %r103;
	ld.global.s8 	%r107, [%rd27+5];
	ld.global.u32 	%r108, [%rd30+20];
	mad.lo.s32 	%r109, %r108, %r107, %r106;
	ld.global.s8 	%r110, [%rd27+6];
	ld.global.u32 	%r111, [%rd30+24];
	mad.lo.s32 	%r112, %r111, %r110, %r109;
	ld.global.s8 	%r113, [%rd27+7];
	ld.global.u32 	%r114, [%rd30+28];
	mad.lo.s32 	%r153, %r114, %r113, %r112;
	add.s32 	%r148, %r148, 8;
$L__BB0_9:
	setp.eq.s32 	%p7, %r5, 0;
	@%p7 bra 	$L__BB0_16;
	setp.lt.u32 	%p8, %r6, 3;
	@%p8 bra 	$L__BB0_12;
	cvt.u32.u64 	%r116, %rd4;
	add.s32 	%r117, %r148, %r11;
	cvt.u64.u32 	%rd31, %r117;
	add.s64 	%rd32, %rd2, %rd31;
	ld.global.s8 	%r118, [%rd32];
	add.s32 	%r119, %r148, %r116;
	mul.wide.u32 	%rd33, %r119, 4;
	add.s64 	%rd34, %rd1, %rd33;
	ld.global.u32 	%r120, [%rd34];
	mad.lo.s32 	%r121, %r120, %r118, %r153;
	cvt.u64.u32 	%rd35, %r11;
	cvt.u64.u32 	%rd36, %r148;
	add.s64 	%rd37, %rd36, %rd35;
	add.s64 	%rd38, %rd2, %rd37;
	ld.global.s8 	%r122, [%rd38+1];
	add.s64 	%rd39, %rd36, %rd4;
	shl.b64 	%rd40, %rd39, 2;
	add.s64 	%rd41, %rd1, %rd40;
	ld.global.u32 	%r123, [%rd41+4];
	mad.lo.s32 	%r124, %r123, %r122, %r121;
	ld.global.s8 	%r125, [%rd38+2];
	ld.global.u32 	%r126, [%rd41+8];
	mad.lo.s32 	%r127, %r126, %r125, %r124;
	ld.global.s8 	%r128, [%rd38+3];
	ld.global.u32 	%r129, [%rd41+12];
	mad.lo.s32 	%r153, %r129, %r128, %r127;
	add.s32 	%r148, %r148, 4;
$L__BB0_12:
	setp.eq.s32 	%p9, %r8, 0;
	@%p9 bra 	$L__BB0_16;
	cvt.u32.u64 	%r130, %rd4;
	setp.eq.s32 	%p10, %r8, 1;
	add.s32 	%r131, %r148, %r11;
	cvt.u64.u32 	%rd42, %r131;
	add.s64 	%rd43, %rd2, %rd42;
	ld.global.s8 	%r132, [%rd43];
	add.s32 	%r133, %r148, %r130;
	mul.wide.u32 	%rd44, %r133, 4;
	add.s64 	%rd45, %rd1, %rd44;
	ld.global.u32 	%r134, [%rd45];
	mad.lo.s32 	%r153, %r134, %r132, %r153;
	@%p10 bra 	$L__BB0_16;
	setp.eq.s32 	%p11, %r8, 2;
	cvt.u64.u32 	%rd46, %r11;
	cvt.u64.u32 	%rd47, %r148;
	add.s64 	%rd48, %rd47, %rd46;
	add.s64 	%rd11, %rd2, %rd48;
	ld.global.s8 	%r135, [%rd11+1];
	add.s64 	%rd49, %rd47, %rd4;
	shl.b64 	%rd50, %rd49, 2;
	add.s64 	%rd12, %rd1, %rd50;
	ld.global.u32 	%r136, [%rd12+4];
	mad.lo.s32 	%r153, %r136, %r135, %r153;
	@%p11 bra 	$L__BB0_16;
	ld.global.s8 	%r137, [%rd11+2];
	ld.global.u32 	%r138, [%rd12+8];
	mad.lo.s32 	%r153, %r138, %r137, %r153;
$L__BB0_16:
	setp.eq.s32 	%p12, %r153, -52;
	@%p12 bra 	$L__BB0_18;
	add.s32 	%r139, %r11, %r1;
	cvt.u64.u32 	%rd51, %r139;
	add.s64 	%rd52, %rd3, %rd51;
	st.global.u8 	[%rd52], %r153;
	bra.uni 	$L__BB0_19;
$L__BB0_18:
	add.s32 	%r140, %r11, %r1;
	cvt.u64.u32 	%rd53, %r140;
	add.s64 	%rd54, %rd3, %rd53;
	mov.b16 	%rs1, 0;
	st.global.u8 	[%rd54], %rs1;
$L__BB0_19:
	add.s32 	%r141, %r141, 1;
	setp.ne.s32 	%p13, %r141, %r34;
	@%p13 bra 	$L__BB0_2;
$L__BB0_20:
	ret;

}


// ===== COMPILED SASS (sm_100) =====

	.target	sm_100

	.elftype	@"ET_EXEC"


//--------------------- .note.nv.tkinfo           --------------------------
	.section	.note.nv.tkinfo,"",@"SHT_NOTE"
	.sectionflags	@"SHF_NOTE_NV_TKINFO"
	.tkinfo
        /*0018*/ 	.word	0x00000002
        /*0030*/ 	.string	""
        /*0030*/ 	.string	"ptxas"
        /*0030*/ 	.string	"Cuda compilation tools, release 13.0, V13.0.88"
        /*0030*/ 	.string	"Build cuda_13.0.r13.0/compiler.36424714_0"
        /*0030*/ 	.string	"-arch sm_100 -m 64 "



//--------------------- .note.nv.cuinfo           --------------------------
	.section	.note.nv.cuinfo,"",@"SHT_NOTE"
	.sectionflags	@"SHF_NOTE_NV_CUINFO"
        /*0018*/ 	.short	0x0002
        /*001a*/ 	.short	0x0064
        /*001c*/ 	.short	0x0082
	.zero		2


//--------------------- .nv.info                  --------------------------
	.section	.nv.info,"",@"SHT_CUDA_INFO"
	.align	4


	//----- nvinfo : EIATTR_REGCOUNT
	.align		4
        /*0000*/ 	.byte	0x04, 0x2f
        /*0002*/ 	.short	(.L_1 - .L_0)
	.align		4
.L_0:
        /*0004*/ 	.word	index@(_Z4codePcPiS_i)
        /*0008*/ 	.word	0x0000001f


	//----- nvinfo : EIATTR_FRAME_SIZE
	.align		4
.L_1:
        /*000c*/ 	.byte	0x04, 0x11
        /*000e*/ 	.short	(.L_3 - .L_2)
	.align		4
.L_2:
        /*0010*/ 	.word	index@(_Z4codePcPiS_i)
        /*0014*/ 	.word	0x00000000


	//----- nvinfo : EIATTR_MIN_STACK_SIZE
	.align		4
.L_3:
        /*0018*/ 	.byte	0x04, 0x12
        /*001a*/ 	.short	(.L_5 - .L_4)
	.align		4
.L_4:
        /*001c*/ 	.word	index@(_Z4codePcPiS_i)
        /*0020*/ 	.word	0x00000000
.L_5:


//--------------------- .nv.compat                --------------------------
	.section	.nv.compat,"",@"SHT_CUDA_COMPAT_INFO"
	.align	4
        /*0000*/ 	.byte	0x02, 0x09, 0x00, 0x00, 0x02, 0x02, 0x01, 0x00, 0x02, 0x05, 0x05, 0x00, 0x03, 0x07, 0x01, 0x01
        /*0010*/ 	.byte	0x02, 0x03, 0x00, 0x00, 0x02, 0x06, 0x01, 0x00, 0x04, 0x0b, 0x08, 0x00, 0x09, 0x00, 0x00, 0x00
        /*0020*/ 	.byte	0x00, 0x00, 0x00, 0x00


//--------------------- .nv.info._Z4codePcPiS_i   --------------------------
	.section	.nv.info._Z4codePcPiS_i,"",@"SHT_CUDA_INFO"
	.sectionflags	@""
	.align	4


	//----- nvinfo : EIATTR_CUDA_API_VERSION
	.align		4
        /*0000*/ 	.byte	0x04, 0x37
        /*0002*/ 	.short	(.L_7 - .L_6)
.L_6:
        /*0004*/ 	.word	0x00000082


	//----- nvinfo : EIATTR_KPARAM_INFO
	.align		4
.L_7:
        /*0008*/ 	.byte	0x04, 0x17
        /*000a*/ 	.short	(.L_9 - .L_8)
.L_8:
        /*000c*/ 	.word	0x00000000
        /*0010*/ 	.short	0x0003
        /*0012*/ 	.short	0x0018
        /*0014*/ 	.byte	0x00, 0xf0, 0x11, 0x00


	//----- nvinfo : EIATTR_KPARAM_INFO
	.align		4
.L_9:
        /*0018*/ 	.byte	0x04, 0x17
        /*001a*/ 	.short	(.L_11 - .L_10)
.L_10:
        /*001c*/ 	.word	0x00000000
        /*0020*/ 	.short	0x0002
        /*0022*/ 	.short	0x0010
        /*0024*/ 	.byte	0x00, 0xf5, 0x21, 0x00


	//----- nvinfo : EIATTR_KPARAM_INFO
	.align		4
.L_11:
        /*0028*/ 	.byte	0x04, 0x17
        /*002a*/ 	.short	(.L_13 - .L_12)
.L_12:
        /*002c*/ 	.word	0x00000000
        /*0030*/ 	.short	0x0001
        /*0032*/ 	.short	0x0008
        /*0034*/ 	.byte	0x00, 0xf5, 0x21, 0x00


	//----- nvinfo : EIATTR_KPARAM_INFO
	.align		4
.L_13:
        /*0038*/ 	.byte	0x04, 0x17
        /*003a*/ 	.short	(.L_15 - .L_14)
.L_14:
        /*003c*/ 	.word	0x00000000
        /*0040*/ 	.short	0x0000
        /*0042*/ 	.short	0x0000
        /*0044*/ 	.byte	0x00, 0xf5, 0x21, 0x00


	//----- nvinfo : EIATTR_SPARSE_MMA_MASK
	.align		4
.L_15:
        /*0048*/ 	.byte	0x03, 0x50
        /*004a*/ 	.short	0x0000


	//----- nvinfo : EIATTR_MAXREG_COUNT
	.align		4
        /*004c*/ 	.byte	0x03, 0x1b
        /*004e*/ 	.short	0x00ff


	//----- nvinfo : EIATTR_MERCURY_ISA_VERSION
	.align		4
        /*0050*/ 	.byte	0x03, 0x5f
        /*0052*/ 	.short	0x0101


	//----- nvinfo : EIATTR_VRC_CTA_INIT_COUNT
	.align		4
        /*0054*/ 	.byte	0x02, 0x4a
	.zero		1
	.zero		1


	//----- nvinfo : EIATTR_EXIT_INSTR_OFFSETS
	.align		4
        /*0058*/ 	.byte	0x04, 0x1c
        /*005a*/ 	.short	(.L_17 - .L_16)


	//   ....[0]....
.L_16:
        /*005c*/ 	.word	0x00000040


	//   ....[1]....
        /*0060*/ 	.word	0x00000d50


	//----- nvinfo : EIATTR_CBANK_PARAM_SIZE
	.align		4
.L_17:
        /*0064*/ 	.byte	0x03, 0x19
        /*0066*/ 	.short	0x001c


	//----- nvinfo : EIATTR_PARAM_CBANK
	.align		4
        /*0068*/ 	.byte	0x04, 0x0a
        /*006a*/ 	.short	(.L_19 - .L_18)
	.align		4
.L_18:
        /*006c*/ 	.word	index@(.nv.constant0._Z4codePcPiS_i)
        /*0070*/ 	.short	0x0380
        /*0072*/ 	.short	0x001c


	//----- nvinfo : EIATTR_SW_WAR
	.align		4
.L_19:
        /*0074*/ 	.byte	0x04, 0x36
        /*0076*/ 	.short	(.L_21 - .L_20)
.L_20:
        /*0078*/ 	.word	0x00000008
.L_21:


//--------------------- .nv.callgraph             --------------------------
	.section	.nv.callgraph,"",@"SHT_CUDA_CALLGRAPH"
	.align	4
	.sectionentsize	8
	.align		4
        /*0000*/ 	.word	0x00000000
	.align		4
        /*0004*/ 	.word	0xffffffff
	.align		4
        /*0008*/ 	.word	0x00000000
	.align		4
        /*000c*/ 	.word	0xfffffffe
	.align		4
        /*0010*/ 	.word	0x00000000
	.align		4
        /*0014*/ 	.word	0xfffffffd
	.align		4
        /*0018*/ 	.word	0x00000000
	.align		4
        /*001c*/ 	.word	0xfffffffc


//--------------------- .text._Z4codePcPiS_i      --------------------------
	.section	.text._Z4codePcPiS_i,"ax",@progbits
	.align	128
        .global         _Z4codePcPiS_i
        .type           _Z4codePcPiS_i,@function
        .size           _Z4codePcPiS_i,(.L_x_9 - _Z4codePcPiS_i)
        .other          _Z4codePcPiS_i,@"STO_CUDA_ENTRY STV_DEFAULT"
_Z4codePcPiS_i:
.text._Z4codePcPiS_i:
[----:B------:R-:W-:Y:S08]  /*0000*/  LDC R1, c[0x0][0x37c] ;  /* 0x0000df00ff017b82 */ /* 0x000ff00000000800 */
[----:B------:R-:W0:Y:S02]  /*0010*/  LDC R0, c[0x0][0x398] ;  /* 0x0000e600ff007b82 */ /* 0x000e240000000800 */
[----:B0-----:R-:W-:-:S06]  /*0020*/  ISETP.GE.AND P0, PT, R0, 0x1, PT ;  /* 0x000000010000780c */ /* 0x001fcc0003f06270 */
[----:B------:R-:W0:Y:S07]  /*0030*/  LDC R0, c[0x0][0x360] ;  /* 0x0000d800ff007b82 */ /* 0x000e2e0000000800 */
[----:B------:R-:W-:Y:S05]  /*0040*/  @!P0 EXIT ;  /* 0x000000000000894d */ /* 0x000fea0003800000 */
[----:B------:R-:W1:Y:S01]  /*0050*/  S2UR UR5, SR_CTAID.X ;  /* 0x00000000000579c3 */ /* 0x000e620000002500 */
[C---:B0-----:R-:W-:Y:S01]  /*0060*/  LOP3.LUT R2, R0.reuse, 0xf, RZ, 0xc0, !PT ;  /* 0x0000000f00027812 */ /* 0x041fe200078ec0ff */
[----:B------:R-:W0:Y:S01]  /*0070*/  LDCU.64 UR6, c[0x0][0x358] ;  /* 0x00006b00ff0677ac */ /* 0x000e220008000a00 */
[C---:B------:R-:W-:Y:S02]  /*0080*/  LOP3.LUT R4, R0.reuse, 0x7, RZ, 0xc0, !PT ;  /* 0x0000000700047812 */ /* 0x040fe400078ec0ff */
[----:B------:R-:W-:Y:S01]  /*0090*/  LOP3.LUT R9, R0, 0xfffffff0, RZ, 0xc0, !PT ;  /* 0xfffffff000097812 */ /* 0x000fe200078ec0ff */
[----:B------:R-:W-:Y:S01]  /*00a0*/  VIADD R5, R2, 0xffffffff ;  /* 0xffffffff02057836 */ /* 0x000fe20000000000 */
[----:B------:R-:W-:Y:S01]  /*00b0*/  UMOV UR4, URZ ;  /* 0x000000ff00047c82 */ /* 0x000fe20008000000 */
[----:B------:R-:W2:Y:S01]  /*00c0*/  LDC.64 R6, c[0x0][0x388] ;  /* 0x0000e200ff067b82 */ /* 0x000ea20000000a00 */
[----:B------:R-:W-:Y:S02]  /*00d0*/  VIADD R8, R4, 0xffffffff ;  /* 0xffffffff04087836 */ /* 0x000fe40000000000 */
[----:B------:R-:W-:Y:S01]  /*00e0*/  ISETP.GE.U32.AND P0, PT, R5, 0x7, PT ;  /* 0x000000070500780c */ /* 0x000fe20003f06070 */
[----:B------:R-:W-:-:S02]  /*00f0*/  IMAD.MOV R9, RZ, RZ, -R9 ;  /* 0x000000ffff097224 */ /* 0x000fc400078e0a09 */
[----:B------:R-:W-:Y:S02]  /*0100*/  ISETP.GE.U32.AND P1, PT, R8, 0x3, PT ;  /* 0x000000030800780c */ /* 0x000fe40003f26070 */
[C---:B------:R-:W-:Y:S01]  /*0110*/  LOP3.LUT R8, R0.reuse, 0x3, RZ, 0xc0, !PT ;  /* 0x0000000300087812 */ /* 0x040fe200078ec0ff */
[----:B-1----:R-:W-:-:S04]  /*0120*/  IMAD R3, R0, UR5, RZ ;  /* 0x0000000500037c24 */ /* 0x002fc8000f8e02ff */
[----:B--2---:R-:W-:-:S03]  /*0130*/  IMAD.WIDE.U32 R6, R3, 0x4, R6 ;  /* 0x0000000403067825 */ /* 0x004fc600078e0006 */
[----:B------:R-:W-:-:S04]  /*0140*/  IADD3 R5, P2, PT, R6, 0x20, RZ ;  /* 0x0000002006057810 */ /* 0x000fc80007f5e0ff */
[----:B------:R-:W-:Y:S02]  /*0150*/  IADD3.X R6, PT, PT, RZ, R7, RZ, P2, !PT ;  /* 0x00000007ff067210 */ /* 0x000fe400017fe4ff */
[----:B0-----:R-:W-:-:S07]  /*0160*/  LOP3.LUT R7, R0, 0x7f0, RZ, 0xc0, !PT ;  /* 0x000007f000077812 */ /* 0x001fce00078ec0ff */
.L_x_7:
[----:B------:R-:W-:-:S09]  /*0170*/  UISETP.GT.U32.AND UP0, UPT, UR5, 0x2, UPT ;  /* 0x000000020500788c */ /* 0x000fd2000bf04070 */
[----:B01----:R-:W-:Y:S05]  /*0180*/  BRA.U UP0, `(.L_x_0) ;  /* 0x0000000900e07547 */ /* 0x003fea000b800000 */
[C---:B------:R-:W-:Y:S01]  /*0190*/  ISETP.GE.U32.AND P2, PT, R0.reuse, 0x10, PT ;  /* 0x000000100000780c */ /* 0x040fe20003f46070 */
[----:B------:R-:W-:Y:S02]  /*01a0*/  IMAD R10, R0, UR4, RZ ;  /* 0x00000004000a7c24 */ /* 0x000fe4000f8e02ff */
[----:B------:R-:W-:Y:S02]  /*01b0*/  HFMA2 R20, -RZ, RZ, 0, 0 ;  /* 0x00000000ff147431 */ /* 0x000fe400000001ff */
[----:B------:R-:W-:-:S08]  /*01c0*/  IMAD.MOV.U32 R11, RZ, RZ, RZ ;  /* 0x000000ffff0b7224 */ /* 0x000fd000078e00ff */
[----:B------:R-:W-:Y:S05]  /*01d0*/  @!P2 BRA `(.L_x_1) ;  /* 0x000000040010a947 */ /* 0x000fea0003800000 */
[----:B------:R-:W0:Y:S01]  /*01e0*/  LDCU.64 UR8, c[0x0][0x380] ;  /* 0x00007000ff0877ac */ /* 0x000e220008000a00 */
[----:B------:R-:W-:Y:S01]  /*01f0*/  IMAD.MOV.U32 R20, RZ, RZ, RZ ;  /* 0x000000ffff147224 */ /* 0x000fe200078e00ff */
[----:B------:R-:W-:Y:S01]  /*0200*/  MOV R19, R5 ;  /* 0x0000000500137202 */ /* 0x000fe20000000f00 */
[----:B------:R-:W-:Y:S01]  /*0210*/  IMAD.MOV.U32 R22, RZ, RZ, R6 ;  /* 0x000000ffff167224 */ /* 0x000fe200078e0006 */
[----:B------:R-:W-:Y:S02]  /*0220*/  MOV R11, R9 ;  /* 0x00000009000b7202 */ /* 0x000fe40000000f00 */
[----:B0-----:R-:W-:-:S04]  /*0230*/  IADD3 R21, P2, PT, R10, UR8, RZ ;  /* 0x000000080a157c10 */ /* 0x001fc8000ff5e0ff */
[----:B------:R-:W-:-:S04]  /*0240*/  IADD3 R21, P3, PT, R21, 0x7, RZ ;  /* 0x0000000715157810 */ /* 0x000fc80007f7e0ff */
[----:B------:R-:W-:-:S09]  /*0250*/  IADD3.X R24, PT, PT, RZ, UR9, RZ, P3, P2 ;  /* 0x00000009ff187c10 */ /* 0x000fd20009fe44ff */
.L_x_2:
[----:B------:R-:W-:Y:S01]  /*0260*/  IMAD.MOV.U32 R14, RZ, RZ, R21 ;  /* 0x000000ffff0e7224 */ /* 0x000fe200078e0015 */
[----:B------:R-:W-:Y:S01]  /*0270*/  MOV R15, R24 ;  /* 0x00000018000f7202 */ /* 0x000fe20000000f00 */
[----:B------:R-:W-:Y:S01]  /*0280*/  IMAD.MOV.U32 R12, RZ, RZ, R19 ;  /* 0x000000ffff0c7224 */ /* 0x000fe200078e0013 */
[----:B------:R-:W-:-:S03]  /*0290*/  MOV R13, R22 ;  /* 0x00000016000d7202 */ /* 0x000fc60000000f00 */
[----:B------:R-:W2:Y:S04]  /*02a0*/  LDG.E.S8 R17, desc[UR6][R14.64+-0x7] ;  /* 0xfffff9060e117981 */ /* 0x000ea8000c1e1300 */
[----:B------:R-:W2:Y:S04]  /*02b0*/  LDG.E R16, desc[UR6][R12.64+-0x20] ;  /* 0xffffe0060c107981 */ /* 0x000ea8000c1e1900 */
[----:B------:R-:W3:Y:S04]  /*02c0*/  LDG.E.S8 R25, desc[UR6][R14.64+-0x6] ;  /* 0xfffffa060e197981 */ /* 0x000ee8000c1e1300 */
[----:B------:R-:W3:Y:S04]  /*02d0*/  LDG.E R26, desc[UR6][R12.64+-0x1c] ;  /* 0xffffe4060c1a7981 */ /* 0x000ee8000c1e1900 */
[----:B------:R-:W4:Y:S04]  /*02e0*/  LDG.E.S8 R18, desc[UR6][R14.64+-0x5] ;  /* 0xfffffb060e127981 */ /* 0x000f28000c1e1300 */
[----:B------:R-:W4:Y:S04]  /*02f0*/  LDG.E R19, desc[UR6][R12.64+-0x18] ;  /* 0xffffe8060c137981 */ /* 0x000f28000c1e1900 */
[----:B------:R-:W5:Y:S04]  /*0300*/  LDG.E.S8 R23, desc[UR6][R14.64+-0x4] ;  /* 0xfffffc060e177981 */ /* 0x000f68000c1e1300 */
[----:B------:R-:W5:Y:S04]  /*0310*/  LDG.E R24, desc[UR6][R12.64+-0x14] ;  /* 0xffffec060c187981 */ /* 0x000f68000c1e1900 */
[----:B------:R-:W5:Y:S04]  /*0320*/  LDG.E.S8 R21, desc[UR6][R14.64+-0x3] ;  /* 0xfffffd060e157981 */ /* 0x000f68000c1e1300 */
[----:B------:R-:W5:Y:S01]  /*0330*/  LDG.E R22, desc[UR6][R12.64+-0x10] ;  /* 0xfffff0060c167981 */ /* 0x000f62000c1e1900 */
[----:B--2---:R-:W-:-:S03]  /*0340*/  IMAD R20, R17, R16, R20 ;  /* 0x0000001011147224 */ /* 0x004fc600078e0214 */
[----:B------:R-:W2:Y:S04]  /*0350*/  LDG.E.S8 R16, desc[UR6][R14.64+-0x2] ;  /* 0xfffffe060e107981 */ /* 0x000ea8000c1e1300 */
[----:B------:R-:W2:Y:S01]  /*0360*/  LDG.E R17, desc[UR6][R12.64+-0xc] ;  /* 0xfffff4060c117981 */ /* 0x000ea2000c1e1900 */
[----:B---3--:R-:W-:-:S03]  /*0370*/  IMAD R20, R25, R26, R20 ;  /* 0x0000001a19147224 */ /* 0x008fc600078e0214 */
[----:B------:R-:W3:Y:S01]  /*0380*/  LDG.E R25, desc[UR6][R12.64] ;  /* 0x000000060c197981 */ /* 0x000ee2000c1e1900 */
[----:B----4-:R-:W-:-:S03]  /*0390*/  IMAD R20, R18, R19, R20 ;  /* 0x0000001312147224 */ /* 0x010fc600078e0214 */
[----:B------:R-:W4:Y:S04]  /*03a0*/  LDG.E.S8 R18, desc[UR6][R14.64+-0x1] ;  /* 0xffffff060e127981 */ /* 0x000f28000c1e1300 */
[----:B------:R-:W4:Y:S01]  /*03b0*/  LDG.E R19, desc[UR6][R12.64+-0x8] ;  /* 0xfffff8060c137981 */ /* 0x000f22000c1e1900 */
[----:B-----5:R-:W-:-:S03]  /*03c0*/  IMAD R20, R23, R24, R20 ;  /* 0x0000001817147224 */ /* 0x020fc600078e0214 */
[----:B------:R-:W5:Y:S04]  /*03d0*/  LDG.E.S8 R23, desc[UR6][R14.64] ;  /* 0x000000060e177981 */ /* 0x000f68000c1e1300 */
[----:B------:R-:W5:Y:S01]  /*03e0*/  LDG.E R24, desc[UR6][R12.64+-0x4] ;  /* 0xfffffc060c187981 */ /* 0x000f62000c1e1900 */
[----:B------:R-:W-:-:S03]  /*03f0*/  IMAD R26, R21, R22, R20 ;  /* 0x00000016151a7224 */ /* 0x000fc600078e0214 */
[----:B------:R-:W3:Y:S04]  /*0400*/  LDG.E.S8 R22, desc[UR6][R14.64+0x1] ;  /* 0x000001060e167981 */ /* 0x000ee8000c1e1300 */
[----:B------:R-:W3:Y:S04]  /*0410*/  LDG.E.S8 R20, desc[UR6][R14.64+0x2] ;  /* 0x000002060e147981 */ /* 0x000ee8000c1e1300 */
[----:B------:R-:W3:Y:S01]  /*0420*/  LDG.E R21, desc[UR6][R12.64+0x4] ;  /* 0x000004060c157981 */ /* 0x000ee2000c1e1900 */
[----:B--2---:R-:W-:-:S03]  /*0430*/  IMAD R26, R16, R17, R26 ;  /* 0x00000011101a7224 */ /* 0x004fc600078e021a */
[----:B------:R-:W2:Y:S04]  /*0440*/  LDG.E.S8 R16, desc[UR6][R14.64+0x3] ;  /* 0x000003060e107981 */ /* 0x000ea8000c1e1300 */
[----:B------:R-:W2:Y:S01]  /*0450*/  LDG.E R17, desc[UR6][R12.64+0x8] ;  /* 0x000008060c117981 */ /* 0x000ea2000c1e1900 */
[----:B----4-:R-:W-:-:S03]  /*0460*/  IMAD R18, R18, R19, R26 ;  /* 0x0000001312127224 */ /* 0x010fc600078e021a */
[----:B------:R-:W4:Y:S01]  /*0470*/  LDG.E R19, desc[UR6][R12.64+0xc] ;  /* 0x00000c060c137981 */ /* 0x000f22000c1e1900 */
[----:B-----5:R-:W-:-:S03]  /*0480*/  IMAD R23, R23, R24, R18 ;  /* 0x0000001817177224 */ /* 0x020fc600078e0212 */
[----:B------:R-:W4:Y:S01]  /*0490*/  LDG.E.S8 R18, desc[UR6][R14.64+0x4] ;  /* 0x000004060e127981 */ /* 0x000f22000c1e1300 */
[----:B---3--:R-:W-:-:S03]  /*04a0*/  IMAD R25, R22, R25, R23 ;  /* 0x0000001916197224 */ /* 0x008fc600078e0217 */
[----:B------:R-:W3:Y:S04]  /*04b0*/  LDG.E.S8 R22, desc[UR6][R14.64+0x5] ;  /* 0x000005060e167981 */ /* 0x000ee8000c1e1300 */
[----:B------:R-:W3:Y:S01]  /*04c0*/  LDG.E R23, desc[UR6][R12.64+0x10] ;  /* 0x000010060c177981 */ /* 0x000ee2000c1e1900 */
[----:B------:R-:W-:-:S03]  /*04d0*/  IMAD R25, R20, R21, R25 ;  /* 0x0000001514197224 */ /* 0x000fc600078e0219 */
[----:B------:R-:W5:Y:S04]  /*04e0*/  LDG.E.S8 R20, desc[UR6][R14.64+0x6] ;  /* 0x000006060e147981 */ /* 0x000f68000c1e1300 */
[----:B------:R-:W5:Y:S04]  /*04f0*/  LDG.E R21, desc[UR6][R12.64+0x14] ;  /* 0x000014060c157981 */ /* 0x000f68000c1e1900 */
[----:B------:R-:W5:Y:S01]  /*0500*/  LDG.E.S8 R24, desc[UR6][R14.64+0x7] ;  /* 0x000007060e187981 */ /* 0x000f62000c1e1300 */
[----:B--2---:R-:W-:-:S03]  /*0510*/  IMAD R26, R16, R17, R25 ;  /* 0x00000011101a7224 */ /* 0x004fc600078e0219 */
[----:B------:R-:W2:Y:S04]  /*0520*/  LDG.E R25, desc[UR6][R12.64+0x18] ;  /* 0x000018060c197981 */ /* 0x000ea8000c1e1900 */
[----:B------:R-:W2:Y:S04]  /*0530*/  LDG.E.S8 R16, desc[UR6][R14.64+0x8] ;  /* 0x000008060e107981 */ /* 0x000ea8000c1e1300 */
[----:B------:R-:W2:Y:S01]  /*0540*/  LDG.E R17, desc[UR6][R12.64+0x1c] ;  /* 0x00001c060c117981 */ /* 0x000ea2000c1e1900 */
[----:B------:R-:W-:-:S05]  /*0550*/  VIADD R11, R11, 0x10 ;  /* 0x000000100b0b7836 */ /* 0x000fca0000000000 */
[----:B------:R-:W-:Y:S01]  /*0560*/  ISETP.NE.AND P2, PT, R11, RZ, PT ;  /* 0x000000ff0b00720c */ /* 0x000fe20003f45270 */
[----:B----4-:R-:W-:Y:S01]  /*0570*/  IMAD R18, R18, R19, R26 ;  /* 0x0000001312127224 */ /* 0x010fe200078e021a */
[----:B------:R-:W-:-:S03]  /*0580*/  IADD3 R19, P4, PT, R12, 0x40, RZ ;  /* 0x000000400c137810 */ /* 0x000fc60007f9e0ff */
[----:B---3--:R-:W-:-:S04]  /*0590*/  IMAD R18, R22, R23, R18 ;  /* 0x0000001716127224 */ /* 0x008fc800078e0212 */
[----:B-----5:R-:W-:Y:S01]  /*05a0*/  IMAD R18, R20, R21, R18 ;  /* 0x0000001514127224 */ /* 0x020fe200078e0212 */
[----:B------:R-:W-:Y:S01]  /*05b0*/  IADD3 R21, P3, PT, R14, 0x10, RZ ;  /* 0x000000100e157810 */ /* 0x000fe20007f7e0ff */
[----:B------:R-:W-:Y:S02]  /*05c0*/  IMAD.X R22, RZ, RZ, R13, P4 ;  /* 0x000000ffff167224 */ /* 0x000fe400020e060d */
[----:B--2---:R-:W-:Y:S01]  /*05d0*/  IMAD R18, R24, R25, R18 ;  /* 0x0000001918127224 */ /* 0x004fe200078e0212 */
[----:B------:R-:W-:-:S03]  /*05e0*/  IADD3.X R24, PT, PT, RZ, R15, RZ, P3, !PT ;  /* 0x0000000fff187210 */ /* 0x000fc60001ffe4ff */
[----:B------:R-:W-:Y:S01]  /*05f0*/  IMAD R20, R16, R17, R18 ;  /* 0x0000001110147224 */ /* 0x000fe200078e0212 */
[----:B------:R-:W-:Y:S06]  /*0600*/  @P2 BRA `(.L_x_2) ;  /* 0xfffffffc00142947 */ /* 0x000fec000383ffff */
[----:B------:R-:W-:-:S07]  /*0610*/  MOV R11, R7 ;  /* 0x00000007000b7202 */ /* 0x000fce0000000f00 */
.L_x_1:
[----:B------:R-:W-:-:S13]  /*0620*/  ISETP.NE.AND P2, PT, R2, RZ, PT ;  /* 0x000000ff0200720c */ /* 0x000fda0003f45270 */
[----:B------:R-:W-:Y:S05]  /*0630*/  @!P2 BRA `(.L_x_3) ;  /* 0x000000040080a947 */ /* 0x000fea0003800000 */
[----:B------:R-:W-:Y:S01]  /*0640*/  ISETP.NE.AND P2, PT, R4, RZ, PT ;  /* 0x000000ff0400720c */ /* 0x000fe20003f45270 */
[----:B------:R-:W-:-:S12]  /*0650*/  @!P0 BRA `(.L_x_4) ;  /* 0x0000000000988947 */ /* 0x000fd80003800000 */
[----:B------:R-:W0:Y:S01]  /*0660*/  LDC.64 R12, c[0x0][0x388] ;  /* 0x0000e200ff0c7b82 */ /* 0x000e220000000a00 */
[----:B------:R-:W1:Y:S01]  /*0670*/  LDCU.128 UR8, c[0x0][0x380] ;  /* 0x00007000ff0877ac */ /* 0x000e620008000c00 */
[----:B------:R-:W-:Y:S01]  /*0680*/  IMAD.IADD R14, R10, 0x1, R11 ;  /* 0x000000010a0e7824 */ /* 0x000fe200078e020b */
[CC--:B------:R-:W-:Y:S02]  /*0690*/  IADD3 R17, PT, PT, R3.reuse, R11.reuse, RZ ;  /* 0x0000000b03117210 */ /* 0x0c0fe40007ffe0ff */
[----:B------:R-:W-:-:S05]  /*06a0*/  IADD3 R19, P5, PT, R3, R11, RZ ;  /* 0x0000000b03137210 */ /* 0x000fca0007fbe0ff */
[----:B------:R-:W-:Y:S01]  /*06b0*/  IMAD.X R22, RZ, RZ, RZ, P5 ;  /* 0x000000ffff167224 */ /* 0x000fe200028e06ff */
[----:B-1----:R-:W-:Y:S02]  /*06c0*/  IADD3 R14, P4, PT, R14, UR8, RZ ;  /* 0x000000080e0e7c10 */ /* 0x002fe4000ff9e0ff */
[----:B------:R-:W-:Y:S02]  /*06d0*/  LEA R16, P3, R19, UR10, 0x2 ;  /* 0x0000000a13107c11 */ /* 0x000fe4000f8610ff */
[----:B------:R-:W-:Y:S01]  /*06e0*/  IADD3.X R15, PT, PT, RZ, UR9, RZ, P4, !PT ;  /* 0x00000009ff0f7c10 */ /* 0x000fe2000a7fe4ff */
[----:B0-----:R-:W-:Y:S01]  /*06f0*/  IMAD.WIDE.U32 R12, R17, 0x4, R12 ;  /* 0x00000004110c7825 */ /* 0x001fe200078e000c */
[----:B------:R-:W-:Y:S02]  /*0700*/  IADD3 R18, P4, P5, R11, UR8, R10 ;  /* 0x000000080b127c10 */ /* 0x000fe4000fd9e00a */
[----:B------:R-:W-:Y:S02]  /*0710*/  LEA.HI.X R17, R19, UR11, R22, 0x2, P3 ;  /* 0x0000000b13117c11 */ /* 0x000fe400098f1416 */
[----:B------:R-:W2:Y:S01]  /*0720*/  LDG.E.S8 R15, desc[UR6][R14.64] ;  /* 0x000000060e0f7981 */ /* 0x000ea2000c1e1300 */
[----:B------:R-:W-:-:S03]  /*0730*/  IADD3.X R19, PT, PT, RZ, UR9, RZ, P4, P5 ;  /* 0x00000009ff137c10 */ /* 0x000fc6000a7ea4ff */
[----:B------:R-:W2:Y:S04]  /*0740*/  LDG.E R12, desc[UR6][R12.64] ;  /* 0x000000060c0c7981 */ /* 0x000ea8000c1e1900 */
[----:B------:R-:W3:Y:S04]  /*0750*/  LDG.E R28, desc[UR6][R16.64+0x4] ;  /* 0x00000406101c7981 */ /* 0x000ee8000c1e1900 */
[----:B------:R-:W3:Y:S04]  /*0760*/  LDG.E.S8 R27, desc[UR6][R18.64+0x1] ;  /* 0x00000106121b7981 */ /* 0x000ee8000c1e1300 */
[----:B------:R-:W4:Y:S04]  /*0770*/  LDG.E R22, desc[UR6][R16.64+0x8] ;  /* 0x0000080610167981 */ /* 0x000f28000c1e1900 */
[----:B------:R-:W4:Y:S04]  /*0780*/  LDG.E.S8 R23, desc[UR6][R18.64+0x2] ;  /* 0x0000020612177981 */ /* 0x000f28000c1e1300 */
[----:B------:R-:W5:Y:S04]  /*0790*/  LDG.E R24, desc[UR6][R16.64+0xc] ;  /* 0x00000c0610187981 */ /* 0x000f68000c1e1900 */
[----:B------:R-:W5:Y:S04]  /*07a0*/  LDG.E.S8 R21, desc[UR6][R18.64+0x3] ;  /* 0x0000030612157981 */ /* 0x000f68000c1e1300 */
[----:B------:R-:W5:Y:S04]  /*07b0*/  LDG.E R25, desc[UR6][R16.64+0x10] ;  /* 0x0000100610197981 */ /* 0x000f68000c1e1900 */
[----:B------:R-:W5:Y:S04]  /*07c0*/  LDG.E R14, desc[UR6][R16.64+0x14] ;  /* 0x00001406100e7981 */ /* 0x000f68000c1e1900 */
[----:B------:R-:W5:Y:S01]  /*07d0*/  LDG.E.S8 R13, desc[UR6][R18.64+0x5] ;  /* 0x00000506120d7981 */ /* 0x000f62000c1e1300 */
[----:B--2---:R-:W-:-:S03]  /*07e0*/  IMAD R26, R15, R12, R20 ;  /* 0x0000000c0f1a7224 */ /* 0x004fc600078e0214 */
[----:B------:R-:W2:Y:S04]  /*07f0*/  LDG.E.S8 R20, desc[UR6][R18.64+0x4] ;  /* 0x0000040612147981 */ /* 0x000ea8000c1e1300 */
[----:B------:R-:W2:Y:S01]  /*0800*/  LDG.E R12, desc[UR6][R16.64+0x18] ;  /* 0x00001806100c7981 */ /* 0x000ea2000c1e1900 */
[----:B---3--:R-:W-:-:S03]  /*0810*/  IMAD R26, R27, R28, R26 ;  /* 0x0000001c1b1a7224 */ /* 0x008fc600078e021a */
[----:B------:R-:W3:Y:S04]  /*0820*/  LDG.E.S8 R27, desc[UR6][R18.64+0x6] ;  /* 0x00000606121b7981 */ /* 0x000ee8000c1e1300 */
[----:B------:R-:W3:Y:S04]  /*0830*/  LDG.E R15, desc[UR6][R16.64+0x1c] ;  /* 0x00001c06100f7981 */ /* 0x000ee8000c1e1900 */
[----:B------:R-:W3:Y:S01]  /*0840*/  LDG.E.S8 R28, desc[UR6][R18.64+0x7] ;  /* 0x00000706121c7981 */ /* 0x000ee2000c1e1300 */
[----:B----4-:R-:W-:-:S04]  /*0850*/  IMAD R22, R23, R22, R26 ;  /* 0x0000001617167224 */ /* 0x010fc800078e021a */
[----:B-----5:R-:W-:Y:S02]  /*0860*/  IMAD R21, R21, R24, R22 ;  /* 0x0000001815157224 */ /* 0x020fe400078e0216 */
[----:B------:R-:W-:Y:S02]  /*0870*/  VIADD R11, R11, 0x8 ;  /* 0x000000080b0b7836 */ /* 0x000fe40000000000 */
[----:B--2---:R-:W-:-:S04]  /*0880*/  IMAD R20, R20, R25, R21 ;  /* 0x0000001914147224 */ /* 0x004fc800078e0215 */
[----:B------:R-:W-:-:S04]  /*0890*/  IMAD R13, R13, R14, R20 ;  /* 0x0000000e0d0d7224 */ /* 0x000fc800078e0214 */
[----:B---3--:R-:W-:-:S04]  /*08a0*/  IMAD R12, R27, R12, R13 ;  /* 0x0000000c1b0c7224 */ /* 0x008fc800078e020d */
[----:B------:R-:W-:-:S07]  /*08b0*/  IMAD R20, R28, R15, R12 ;  /* 0x0000000f1c147224 */ /* 0x000fce00078e020c */
.L_x_4:
[----:B------:R-:W-:Y:S05]  /*08c0*/  @!P2 BRA `(.L_x_3) ;  /* 0x0000000000dca947 */ /* 0x000fea0003800000 */
[----:B------:R-:W-:Y:S01]  /*08d0*/  ISETP.NE.AND P2, PT, R8, RZ, PT ;  /* 0x000000ff0800720c */ /* 0x000fe20003f45270 */
[----:B------:R-:W-:-:S12]  /*08e0*/  @!P1 BRA `(.L_x_5) ;  /* 0x0000000000689947 */ /* 0x000fd80003800000 */
[----:B------:R-:W0:Y:S01]  /*08f0*/  LDC.64 R18, c[0x0][0x388] ;  /* 0x0000e200ff127b82 */ /* 0x000e220000000a00 */
[----:B------:R-:W1:Y:S01]  /*0900*/  LDCU.128 UR8, c[0x0][0x380] ;  /* 0x00007000ff0877ac */ /* 0x000e620008000c00 */
[-C--:B------:R-:W-:Y:S01]  /*0910*/  IADD3 R16, PT, PT, R10, R11.reuse, RZ ;  /* 0x0000000b0a107210 */ /* 0x080fe20007ffe0ff */
[C---:B------:R-:W-:Y:S01]  /*0920*/  IMAD.IADD R13, R3.reuse, 0x1, R11 ;  /* 0x00000001030d7824 */ /* 0x040fe200078e020b */
[----:B------:R-:W-:-:S04]  /*0930*/  IADD3 R15, P5, PT, R3, R11, RZ ;  /* 0x0000000b030f7210 */ /* 0x000fc80007fbe0ff */
[----:B------:R-:W-:Y:S02]  /*0940*/  IADD3.X R22, PT, PT, RZ, RZ, RZ, P5, !PT ;  /* 0x000000ffff167210 */ /* 0x000fe40002ffe4ff */
[----:B-1----:R-:W-:Y:S02]  /*0950*/  IADD3 R16, P4, PT, R16, UR8, RZ ;  /* 0x0000000810107c10 */ /* 0x002fe4000ff9e0ff */
[----:B------:R-:W-:-:S03]  /*0960*/  LEA R14, P3, R15, UR10, 0x2 ;  /* 0x0000000a0f0e7c11 */ /* 0x000fc6000f8610ff */
[----:B------:R-:W-:Y:S01]  /*0970*/  IMAD.X R17, RZ, RZ, UR9, P4 ;  /* 0x00000009ff117e24 */ /* 0x000fe2000a0e06ff */
[----:B------:R-:W-:Y:S01]  /*0980*/  IADD3 R12, P4, P5, R11, UR8, R10 ;  /* 0x000000080b0c7c10 */ /* 0x000fe2000fd9e00a */
[----:B0-----:R-:W-:Y:S01]  /*0990*/  IMAD.WIDE.U32 R18, R13, 0x4, R18 ;  /* 0x000000040d127825 */ /* 0x001fe200078e0012 */
[----:B------:R-:W-:Y:S02]  /*09a0*/  LEA.HI.X R15, R15, UR11, R22, 0x2, P3 ;  /* 0x0000000b0f0f7c11 */ /* 0x000fe400098f1416 */
[----:B------:R-:W-:Y:S01]  /*09b0*/  IADD3.X R13, PT, PT, RZ, UR9, RZ, P4, P5 ;  /* 0x00000009ff0d7c10 */ /* 0x000fe2000a7ea4ff */
[----:B------:R-:W2:Y:S04]  /*09c0*/  LDG.E.S8 R17, desc[UR6][R16.64] ;  /* 0x0000000610117981 */ /* 0x000ea8000c1e1300 */
[----:B------:R-:W2:Y:S04]  /*09d0*/  LDG.E R18, desc[UR6][R18.64] ;  /* 0x0000000612127981 */ /* 0x000ea8000c1e1900 */
[----:B------:R-:W3:Y:S04]  /*09e0*/  LDG.E R22, desc[UR6][R14.64+0x4] ;  /* 0x000004060e167981 */ /* 0x000ee8000c1e1900 */
[----:B------:R-:W3:Y:S04]  /*09f0*/  LDG.E.S8 R21, desc[UR6][R12.64+0x1] ;  /* 0x000001060c157981 */ /* 0x000ee8000c1e1300 */
[----:B------:R-:W4:Y:S04]  /*0a00*/  LDG.E R24, desc[UR6][R14.64+0x8] ;  /* 0x000008060e187981 */ /* 0x000f28000c1e1900 */
[----:B------:R-:W4:Y:S04]  /*0a10*/  LDG.E.S8 R23, desc[UR6][R12.64+0x2] ;  /* 0x000002060c177981 */ /* 0x000f28000c1e1300 */
[----:B------:R-:W5:Y:S04]  /*0a20*/  LDG.E R26, desc[UR6][R14.64+0xc] ;  /* 0x00000c060e1a7981 */ /* 0x000f68000c1e1900 */
[----:B------:R-:W5:Y:S01]  /*0a30*/  LDG.E.S8 R25, desc[UR6][R12.64+0x3] ;  /* 0x000003060c197981 */ /* 0x000f62000c1e1300 */
[----:B------:R-:W-:Y:S01]  /*0a40*/  IADD3 R11, PT, PT, R11, 0x4, RZ ;  /* 0x000000040b0b7810 */ /* 0x000fe20007ffe0ff */
[----:B--2---:R-:W-:-:S04]  /*0a50*/  IMAD R20, R17, R18, R20 ;  /* 0x0000001211147224 */ /* 0x004fc800078e0214 */
[----:B---3--:R-:W-:-:S04]  /*0a60*/  IMAD R20, R21, R22, R20 ;  /* 0x0000001615147224 */ /* 0x008fc800078e0214 */
[----:B----4-:R-:W-:-:S04]  /*0a70*/  IMAD R20, R23, R24, R20 ;  /* 0x0000001817147224 */ /* 0x010fc800078e0214 */
[----:B-----5:R-:W-:-:S07]  /*0a80*/  IMAD R20, R25, R26, R20 ;  /* 0x0000001a19147224 */ /* 0x020fce00078e0214 */
.L_x_5:
[----:B------:R-:W-:Y:S05]  /*0a90*/  @!P2 BRA `(.L_x_3) ;  /* 0x000000000068a947 */ /* 0x000fea0003800000 */
[----:B------:R-:W0:Y:S01]  /*0aa0*/  LDC.64 R14, c[0x0][0x388] ;  /* 0x0000e200ff0e7b82 */ /* 0x000e220000000a00 */
[----:B------:R-:W1:Y:S01]  /*0ab0*/  LDCU.64 UR8, c[0x0][0x380] ;  /* 0x00007000ff0877ac */ /* 0x000e620008000a00 */
[----:B------:R-:W-:Y:S01]  /*0ac0*/  IMAD.IADD R12, R10, 0x1, R11 ;  /* 0x000000010a0c7824 */ /* 0x000fe200078e020b */
[----:B------:R-:W-:-:S04]  /*0ad0*/  IADD3 R13, PT, PT, R3, R11, RZ ;  /* 0x0000000b030d7210 */ /* 0x000fc80007ffe0ff */
[----:B-1----:R-:W-:Y:S01]  /*0ae0*/  IADD3 R12, P2, PT, R12, UR8, RZ ;  /* 0x000000080c0c7c10 */ /* 0x002fe2000ff5e0ff */
[----:B0-----:R-:W-:-:S04]  /*0af0*/  IMAD.WIDE.U32 R14, R13, 0x4, R14 ;  /* 0x000000040d0e7825 */ /* 0x001fc800078e000e */
[----:B------:R-:W-:Y:S02]  /*0b00*/  IMAD.X R13, RZ, RZ, UR9, P2 ;  /* 0x00000009ff0d7e24 */ /* 0x000fe400090e06ff */
[----:B------:R-:W2:Y:S04]  /*0b10*/  LDG.E R14, desc[UR6][R14.64] ;  /* 0x000000060e0e7981 */ /* 0x000ea8000c1e1900 */
[----:B------:R-:W2:Y:S01]  /*0b20*/  LDG.E.S8 R13, desc[UR6][R12.64] ;  /* 0x000000060c0d7981 */ /* 0x000ea2000c1e1300 */
[----:B------:R-:W-:Y:S01]  /*0b30*/  ISETP.NE.AND P2, PT, R8, 0x1, PT ;  /* 0x000000010800780c */ /* 0x000fe20003f45270 */
[----:B--2---:R-:W-:-:S12]  /*0b40*/  IMAD R20, R13, R14, R20 ;  /* 0x0000000e0d147224 */ /* 0x004fd800078e0214 */
[----:B------:R-:W-:Y:S05]  /*0b50*/  @!P2 BRA `(.L_x_3) ;  /* 0x000000000038a947 */ /* 0x000fea0003800000 */
[----:B------:R-:W0:Y:S01]  /*0b60*/  LDC.64 R12, c[0x0][0x388] ;  /* 0x0000e200ff0c7b82 */ /* 0x000e220000000a00 */
[----:B------:R-:W-:Y:S02]  /*0b70*/  IADD3 R16, P5, PT, R3, R11, RZ ;  /* 0x0000000b03107210 */ /* 0x000fe40007fbe0ff */
[----:B------:R-:W-:Y:S02]  /*0b80*/  IADD3 R14, P3, P4, R11, UR8, R10 ;  /* 0x000000080b0e7c10 */ /* 0x000fe4000fc7e00a */
[----:B------:R-:W-:Y:S02]  /*0b90*/  IADD3.X R11, PT, PT, RZ, RZ, RZ, P5, !PT ;  /* 0x000000ffff0b7210 */ /* 0x000fe40002ffe4ff */
[----:B------:R-:W-:Y:S02]  /*0ba0*/  ISETP.NE.AND P2, PT, R8, 0x2, PT ;  /* 0x000000020800780c */ /* 0x000fe40003f45270 */
[----:B------:R-:W-:-:S11]  /*0bb0*/  IADD3.X R15, PT, PT, RZ, UR9, RZ, P3, P4 ;  /* 0x00000009ff0f7c10 */ /* 0x000fd60009fe84ff */
[----:B------:R-:W2:Y:S01]  /*0bc0*/  @P2 LDG.E.S8 R17, desc[UR6][R14.64+0x2] ;  /* 0x000002060e112981 */ /* 0x000ea2000c1e1300 */
[----:B0-----:R-:W-:-:S04]  /*0bd0*/  LEA R12, P5, R16, R12, 0x2 ;  /* 0x0000000c100c7211 */ /* 0x001fc800078a10ff */
[----:B------:R-:W-:Y:S02]  /*0be0*/  LEA.HI.X R13, R16, R13, R11, 0x2, P5 ;  /* 0x0000000d100d7211 */ /* 0x000fe400028f140b */
[----:B------:R-:W3:Y:S04]  /*0bf0*/  LDG.E.S8 R11, desc[UR6][R14.64+0x1] ;  /* 0x000001060e0b7981 */ /* 0x000ee8000c1e1300 */
[----:B------:R-:W3:Y:S04]  /*0c00*/  LDG.E R16, desc[UR6][R12.64+0x4] ;  /* 0x000004060c107981 */ /* 0x000ee8000c1e1900 */
[----:B------:R-:W2:Y:S01]  /*0c10*/  @P2 LDG.E R18, desc[UR6][R12.64+0x8] ;  /* 0x000008060c122981 */ /* 0x000ea2000c1e1900 */
[----:B---3--:R-:W-:-:S04]  /*0c20*/  IMAD R20, R11, R16, R20 ;  /* 0x000000100b147224 */ /* 0x008fc800078e0214 */
[----:B--2---:R-:W-:-:S07]  /*0c30*/  @P2 IMAD R20, R17, R18, R20 ;  /* 0x0000001211142224 */ /* 0x004fce00078e0214 */
.L_x_3:
[----:B------:R-:W-:-:S13]  /*0c40*/  ISETP.NE.AND P2, PT, R20, -0x34, PT ;  /* 0xffffffcc1400780c */ /* 0x000fda0003f45270 */
[----:B------:R-:W-:Y:S05]  /*0c50*/  @!P2 BRA `(.L_x_6) ;  /* 0x000000000018a947 */ /* 0x000fea0003800000 */
[----:B------:R-:W0:Y:S01]  /*0c60*/  LDCU.64 UR8, c[0x0][0x390] ;  /* 0x00007200ff0877ac */ /* 0x000e220008000a00 */
[----:B------:R-:W-:-:S05]  /*0c70*/  VIADD R10, R10, UR5 ;  /* 0x000000050a0a7c36 */ /* 0x000fca0008000000 */
[----:B0-----:R-:W-:-:S04]  /*0c80*/  IADD3 R10, P2, PT, R10, UR8, RZ ;  /* 0x000000080a0a7c10 */ /* 0x001fc8000ff5e0ff */
[----:B------:R-:W-:-:S05]  /*0c90*/  IADD3.X R11, PT, PT, RZ, UR9, RZ, P2, !PT ;  /* 0x00000009ff0b7c10 */ /* 0x000fca00097fe4ff */
[----:B------:R1:W-:Y:S01]  /*0ca0*/  STG.E.U8 desc[UR6][R10.64], R20 ;  /* 0x000000140a007986 */ /* 0x0003e2000c101106 */
[----:B------:R-:W-:Y:S05]  /*0cb0*/  BRA `(.L_x_0) ;  /* 0x0000000000147947 */ /* 0x000fea0003800000 */
.L_x_6:
[----:B------:R-:W0:Y:S01]  /*0cc0*/  LDCU.64 UR8, c[0x0][0x390] ;  /* 0x00007200ff0877ac */ /* 0x000e220008000a00 */
[----:B------:R-:W-:-:S05]  /*0cd0*/  VIADD R10, R10, UR5 ;  /* 0x000000050a0a7c36 */ /* 0x000fca0008000000 */
[----:B0-----:R-:W-:-:S04]  /*0ce0*/  IADD3 R10, P2, PT, R10, UR8, RZ ;  /* 0x000000080a0a7c10 */ /* 0x001fc8000ff5e0ff */
[----:B------:R-:W-:-:S05]  /*0cf0*/  IADD3.X R11, PT, PT, RZ, UR9, RZ, P2, !PT ;  /* 0x00000009ff0b7c10 */ /* 0x000fca00097fe4ff */
[----:B------:R0:W-:Y:S04]  /*0d00*/  STG.E.U8 desc[UR6][R10.64], RZ ;  /* 0x000000ff0a007986 */ /* 0x0001e8000c101106 */
.L_x_0:
[----:B------:R-:W2:Y:S01]  /*0d10*/  LDCU UR8, c[0x0][0x398] ;  /* 0x00007300ff0877ac */ /* 0x000ea20008000800 */
[----:B------:R-:W-:-:S04]  /*0d20*/  UIADD3 UR4, UPT, UPT, UR4, 0x1, URZ ;  /* 0x0000000104047890 */ /* 0x000fc8000fffe0ff */
[----:B--2---:R-:W-:-:S09]  /*0d30*/  UISETP.NE.AND UP0, UPT, UR4, UR8, UPT ;  /* 0x000000080400728c */ /* 0x004fd2000bf05270 */
[----:B------:R-:W-:Y:S05]  /*0d40*/  BRA.U UP0, `(.L_x_7) ;  /* 0xfffffff500087547 */ /* 0x000fea000b83ffff */
[----:B------:R-:W-:Y:S05]  /*0d50*/  EXIT ;  /* 0x000000000000794d */ /* 0x000fea0003800000 */
.L_x_8:
[----:B------:R-:W-:-:S00]  /*0d60*/  BRA `(.L_x_8) ;  /* 0xfffffffc00fc7947 */ /* 0x000fc0000383ffff */
[----:B------:R-:W-:-:S00]  /*0d70*/  NOP ;  /* 0x0000000000007918 */ /* 0x000fc00000000000 */
        /* <DEDUP_REMOVED lines=8> */
.L_x_9:


//--------------------- .nv.shared.reserved.0     --------------------------
	.section	.nv.shared.reserved.0,"aw",@nobits
	.weak		__nv_reservedSMEM_offset_0_alias
	.size		__nv_reservedSMEM_offset_0_alias, 0, 64
	.other		__nv_reservedSMEM_offset_0_alias,@"STO_CUDA_RESERVED_SHARED STV_DEFAULT"
__nv_reservedSMEM_offset_0_alias:
	.zero		0
	.zero		64


//--------------------- .nv.constant0._Z4codePcPiS_i --------------------------
	.section	.nv.constant0._Z4codePcPiS_i,"a",@progbits
	.sectionflags	@""
	.align	4
.nv.constant0._Z4codePcPiS_i:
	.zero		924


//--------------------- SYMBOLS --------------------------

	.type		.nv.reservedSmem.offset0,@object
	.size		.nv.reservedSmem.offset0,0x4
